//
// Generated by NVIDIA NVVM Compiler
//
// Compiler Build ID: CL-36424714
// Cuda compilation tools, release 13.0, V13.0.88
// Based on NVVM 20.0.0
//

.version 9.0
.target sm_100
.address_size 64

	// .globl	_Z4montPfS_Pi
.global .align 4 .b8 precalc_xorwow_matrix[102400];
.global .align 4 .b8 precalc_xorwow_offset_matrix[102400];
.global .align 4 .b8 mrg32k3aM1[2304];
.global .align 4 .b8 mrg32k3aM2[2304];
.global .align 4 .b8 mrg32k3aM1SubSeq[2016];
.global .align 4 .b8 mrg32k3aM2SubSeq[2016];
.global .align 4 .b8 mrg32k3aM1Seq[2304];
.global .align 4 .b8 mrg32k3aM2Seq[2304];
.const .align 8 .b8 __cr_lgamma_table[72];

.visible .entry _Z4montPfS_Pi(
	.param .u64 .ptr .align 1 _Z4montPfS_Pi_param_0,
	.param .u64 .ptr .align 1 _Z4montPfS_Pi_param_1,
	.param .u64 .ptr .align 1 _Z4montPfS_Pi_param_2
)
{
	.reg .pred 	%p<5>;
	.reg .b32 	%r<6>;
	.reg .b32 	%f<23>;
	.reg .b64 	%rd<10>;

	ld.param.u64 	%rd2, [_Z4montPfS_Pi_param_0];
	ld.param.u64 	%rd3, [_Z4montPfS_Pi_param_1];
	ld.param.u64 	%rd1, [_Z4montPfS_Pi_param_2];
	cvta.to.global.u64 	%rd4, %rd3;
	cvta.to.global.u64 	%rd5, %rd2;
	mov.u32 	%r1, %ctaid.x;
	mul.wide.u32 	%rd6, %r1, 4;
	add.s64 	%rd7, %rd5, %rd6;
	ld.global.f32 	%f1, [%rd7];
	add.s64 	%rd8, %rd4, %rd6;
	ld.global.f32 	%f2, [%rd8];
	add.f32 	%f3, %f1, %f1;
	cvt.rni.f32.f32 	%f4, %f3;
	cvt.rzi.s32.f32 	%r2, %f4;
	fma.rn.f32 	%f5, %f4, 0fBF000000, %f1;
	mul.rn.f32 	%f6, %f5, %f5;
	fma.rn.f32 	%f7, %f6, 0fBF17ACC9, 0f40233590;
	fma.rn.f32 	%f8, %f6, 0f3E684E12, 0fBFAAD2E0;
	fma.rn.f32 	%f9, %f7, %f6, 0fC0A55DF6;
	fma.rn.f32 	%f10, %f8, %f6, 0f4081E0CF;
	fma.rn.f32 	%f11, %f6, %f5, 0f00000000;
	fma.rn.f32 	%f12, %f10, %f6, 0fC09DE9E6;
	fma.rn.f32 	%f13, %f9, %f11, 0f00000000;
	fma.rn.f32 	%f14, %f12, %f6, 0f3F800000;
	fma.rn.f32 	%f15, %f5, 0f40490FDB, %f13;
	and.b32  	%r3, %r2, 1;
	setp.eq.b32 	%p1, %r3, 1;
	selp.f32 	%f16, %f14, %f15, %p1;
	and.b32  	%r4, %r2, 2;
	setp.eq.s32 	%p2, %r4, 0;
	mov.f32 	%f17, 0f00000000;
	sub.f32 	%f18, %f17, %f16;
	selp.f32 	%f19, %f16, %f18, %p2;
	cvt.rzi.f32.f32 	%f20, %f1;
	setp.eq.f32 	%p3, %f1, %f20;
	mul.rn.f32 	%f21, %f1, %f17;
	selp.f32 	%f22, %f21, %f19, %p3;
	setp.gtu.f32 	%p4, %f2, %f22;
	@%p4 bra 	$L__BB0_2;
	cvta.to.global.u64 	%rd9, %rd1;
	atom.global.add.u32 	%r5, [%rd9], 1;
$L__BB0_2:
	ret;

}


// ===== COMPILED SASS (sm_100) =====

	.target	sm_100

	.elftype	@"ET_EXEC"


//--------------------- .note.nv.tkinfo           --------------------------
	.section	.note.nv.tkinfo,"",@"SHT_NOTE"
	.sectionflags	@"SHF_NOTE_NV_TKINFO"
	.tkinfo
        /*0018*/ 	.word	0x00000002
        /*0030*/ 	.string	""
        /*0030*/ 	.string	"ptxas"
        /*0030*/ 	.string	"Cuda compilation tools, release 13.0, V13.0.88"
        /*0030*/ 	.string	"Build cuda_13.0.r13.0/compiler.36424714_0"
        /*0030*/ 	.string	"-arch sm_100 -m 64 "



//--------------------- .note.nv.cuinfo           --------------------------
	.section	.note.nv.cuinfo,"",@"SHT_NOTE"
	.sectionflags	@"SHF_NOTE_NV_CUINFO"
        /*0018*/ 	.short	0x0002
        /*001a*/ 	.short	0x0064
        /*001c*/ 	.short	0x0082
	.zero		2


//--------------------- .nv.info                  --------------------------
	.section	.nv.info,"",@"SHT_CUDA_INFO"
	.align	4


	//----- nvinfo : EIATTR_REGCOUNT
	.align		4
        /*0000*/ 	.byte	0x04, 0x2f
        /*0002*/ 	.short	(.L_10 - .L_9)
	.align		4
.L_9:
        /*0004*/ 	.word	index@(_Z4montPfS_Pi)
        /*0008*/ 	.word	0x0000000f


	//----- nvinfo : EIATTR_FRAME_SIZE
	.align		4
.L_10:
        /*000c*/ 	.byte	0x04, 0x11
        /*000e*/ 	.short	(.L_12 - .L_11)
	.align		4
.L_11:
        /*0010*/ 	.word	index@(_Z4montPfS_Pi)
        /*0014*/ 	.word	0x00000000


	//----- nvinfo : EIATTR_MIN_STACK_SIZE
	.align		4
.L_12:
        /*0018*/ 	.byte	0x04, 0x12
        /*001a*/ 	.short	(.L_14 - .L_13)
	.align		4
.L_13:
        /*001c*/ 	.word	index@(_Z4montPfS_Pi)
        /*0020*/ 	.word	0x00000000
.L_14:


//--------------------- .nv.compat                --------------------------
	.section	.nv.compat,"",@"SHT_CUDA_COMPAT_INFO"
	.align	4
        /*0000*/ 	.byte	0x02, 0x09, 0x00, 0x00, 0x02, 0x02, 0x01, 0x00, 0x02, 0x05, 0x05, 0x00, 0x03, 0x07, 0x01, 0x01
        /*0010*/ 	.byte	0x02, 0x03, 0x00, 0x00, 0x02, 0x06, 0x01, 0x00, 0x04, 0x0b, 0x08, 0x00, 0x09, 0x00, 0x00, 0x00
        /*0020*/ 	.byte	0x00, 0x00, 0x00, 0x00


//--------------------- .nv.info._Z4montPfS_Pi    --------------------------
	.section	.nv.info._Z4montPfS_Pi,"",@"SHT_CUDA_INFO"
	.sectionflags	@""
	.align	4


	//----- nvinfo : EIATTR_CUDA_API_VERSION
	.align		4
        /*0000*/ 	.byte	0x04, 0x37
        /*0002*/ 	.short	(.L_16 - .L_15)
.L_15:
        /*0004*/ 	.word	0x00000082


	//----- nvinfo : EIATTR_KPARAM_INFO
	.align		4
.L_16:
        /*0008*/ 	.byte	0x04, 0x17
        /*000a*/ 	.short	(.L_18 - .L_17)
.L_17:
        /*000c*/ 	.word	0x00000000
        /*0010*/ 	.short	0x0002
        /*0012*/ 	.short	0x0010
        /*0014*/ 	.byte	0x00, 0xf5, 0x21, 0x00


	//----- nvinfo : EIATTR_KPARAM_INFO
	.align		4
.L_18:
        /*0018*/ 	.byte	0x04, 0x17
        /*001a*/ 	.short	(.L_20 - .L_19)
.L_19:
        /*001c*/ 	.word	0x00000000
        /*0020*/ 	.short	0x0001
        /*0022*/ 	.short	0x0008
        /*0024*/ 	.byte	0x00, 0xf5, 0x21, 0x00


	//----- nvinfo : EIATTR_KPARAM_INFO
	.align		4
.L_20:
        /*0028*/ 	.byte	0x04, 0x17
        /*002a*/ 	.short	(.L_22 - .L_21)
.L_21:
        /*002c*/ 	.word	0x00000000
        /*0030*/ 	.short	0x0000
        /*0032*/ 	.short	0x0000
        /*0034*/ 	.byte	0x00, 0xf5, 0x21, 0x00


	//----- nvinfo : EIATTR_SPARSE_MMA_MASK
	.align		4
.L_22:
        /*0038*/ 	.byte	0x03, 0x50
        /*003a*/ 	.short	0x0000


	//----- nvinfo : EIATTR_MAXREG_COUNT
	.align		4
        /*003c*/ 	.byte	0x03, 0x1b
        /*003e*/ 	.short	0x00ff


	//----- nvinfo : EIATTR_MERCURY_ISA_VERSION
	.align		4
        /*0040*/ 	.byte	0x03, 0x5f
        /*0042*/ 	.short	0x0101


	//----- nvinfo : EIATTR_INT_WARP_WIDE_INSTR_OFFSETS
	.align		4
        /*0044*/ 	.byte	0x04, 0x31
        /*0046*/ 	.short	(.L_24 - .L_23)


	//   ....[0]....
.L_23:
        /*0048*/ 	.word	0x00000240


	//----- nvinfo : EIATTR_VRC_CTA_INIT_COUNT
	.align		4
.L_24:
        /*004c*/ 	.byte	0x02, 0x4a
	.zero		1
	.zero		1


	//----- nvinfo : EIATTR_EXIT_INSTR_OFFSETS
	.align		4
        /*0050*/ 	.byte	0x04, 0x1c
        /*0052*/ 	.short	(.L_26 - .L_25)


	//   ....[0]....
.L_25:
        /*0054*/ 	.word	0x00000210


	//   ....[1]....
        /*0058*/ 	.word	0x00000290


	//----- nvinfo : EIATTR_CBANK_PARAM_SIZE
	.align		4
.L_26:
        /*005c*/ 	.byte	0x03, 0x19
        /*005e*/ 	.short	0x0018


	//----- nvinfo : EIATTR_PARAM_CBANK
	.align		4
        /*0060*/ 	.byte	0x04, 0x0a
        /*0062*/ 	.short	(.L_28 - .L_27)
	.align		4
.L_27:
        /*0064*/ 	.word	index@(.nv.constant0._Z4montPfS_Pi)
        /*0068*/ 	.short	0x0380
        /*006a*/ 	.short	0x0018


	//----- nvinfo : EIATTR_SW_WAR
	.align		4
.L_28:
        /*006c*/ 	.byte	0x04, 0x36
        /*006e*/ 	.short	(.L_30 - .L_29)
.L_29:
        /*0070*/ 	.word	0x00000008
.L_30:


//--------------------- .nv.callgraph             --------------------------
	.section	.nv.callgraph,"",@"SHT_CUDA_CALLGRAPH"
	.align	4
	.sectionentsize	8
	.align		4
        /*0000*/ 	.word	0x00000000
	.align		4
        /*0004*/ 	.word	0xffffffff
	.align		4
        /*0008*/ 	.word	0x00000000
	.align		4
        /*000c*/ 	.word	0xfffffffe
	.align		4
        /*0010*/ 	.word	0x00000000
	.align		4
        /*0014*/ 	.word	0xfffffffd
	.align		4
        /*0018*/ 	.word	0x00000000
	.align		4
        /*001c*/ 	.word	0xfffffffc


//--------------------- .nv.constant4             --------------------------
	.section	.nv.constant4,"a",@progbits
	.align	8
	.align		8
.nv.constant4:
        /*0000*/ 	.dword	precalc_xorwow_matrix
	.align		8
        /*0008*/ 	.dword	precalc_xorwow_offset_matrix
	.align		8
        /*0010*/ 	.dword	mrg32k3aM1
	.align		8
        /*0018*/ 	.dword	mrg32k3aM2
	.align		8
        /*0020*/ 	.dword	mrg32k3aM1SubSeq
	.align		8
        /*0028*/ 	.dword	mrg32k3aM2SubSeq
	.align		8
        /*0030*/ 	.dword	mrg32k3aM1Seq
	.align		8
        /*0038*/ 	.dword	mrg32k3aM2Seq


//--------------------- .nv.constant3             --------------------------
	.section	.nv.constant3,"a",@progbits
	.align	8
.nv.constant3:
	.type		__cr_lgamma_table,@object
	.size		__cr_lgamma_table,(.L_8 - __cr_lgamma_table)
__cr_lgamma_table:
        /*0000*/ 	.byte	0x00, 0x00, 0x00, 0x00, 0x00, 0x00, 0x00, 0x00, 0x00, 0x00, 0x00, 0x00, 0x00, 0x00, 0x00, 0x00
        /*0010*/ 	.byte	0xef, 0x39, 0xfa, 0xfe, 0x42, 0x2e, 0xe6, 0x3f, 0x02, 0x20, 0x2a, 0xfa, 0x0b, 0xab, 0xfc, 0x3f
        /*0020*/ 	.byte	0xf9, 0x2c, 0x92, 0x7c, 0xa7, 0x6c, 0x09, 0x40, 0xc9, 0x79, 0x44, 0x3c, 0x64, 0x26, 0x13, 0x40
        /*0030*/ 	.byte	0xca, 0x01, 0xcf, 0x3a, 0x27, 0x51, 0x1a, 0x40, 0x30, 0xcc, 0x2d, 0xf3, 0xe1, 0x0c, 0x21, 0x40
        /*0040*/ 	.byte	0x0d, 0xb7, 0xfc, 0x82, 0x8e, 0x35, 0x25, 0x40
.L_8:


//--------------------- .text._Z4montPfS_Pi       --------------------------
	.section	.text._Z4montPfS_Pi,"ax",@progbits
	.align	128
        .global         _Z4montPfS_Pi
        .type           _Z4montPfS_Pi,@function
        .size           _Z4montPfS_Pi,(.L_x_1 - _Z4montPfS_Pi)
        .other          _Z4montPfS_Pi,@"STO_CUDA_ENTRY STV_DEFAULT"
_Z4montPfS_Pi:
.text._Z4montPfS_Pi:
[----:B------:R-:W-:Y:S01]  /*0000*/  LDC R1, c[0x0][0x37c] ;  /* 0x0000df00ff017b82 */ /* 0x000fe20000000800 */
[----:B------:R-:W0:Y:S07]  /*0010*/  S2R R7, SR_CTAID.X ;  /* 0x0000000000077919 */ /* 0x000e2e0000002500 */
[----:B------:R-:W0:Y:S01]  /*0020*/  LDC.64 R2, c[0x0][0x380] ;  /* 0x0000e000ff027b82 */ /* 0x000e220000000a00 */
[----:B------:R-:W1:Y:S07]  /*0030*/  LDCU.64 UR4, c[0x0][0x358] ;  /* 0x00006b00ff0477ac */ /* 0x000e6e0008000a00 */
[----:B------:R-:W2:Y:S01]  /*0040*/  LDC.64 R4, c[0x0][0x388] ;  /* 0x0000e200ff047b82 */ /* 0x000ea20000000a00 */
[----:B0-----:R-:W-:-:S06]  /*0050*/  IMAD.WIDE.U32 R2, R7, 0x4, R2 ;  /* 0x0000000407027825 */ /* 0x001fcc00078e0002 */
[----:B-1----:R-:W3:Y:S01]  /*0060*/  LDG.E R3, desc[UR4][R2.64] ;  /* 0x0000000402037981 */ /* 0x002ee2000c1e1900 */
[----:B--2---:R-:W-:-:S06]  /*0070*/  IMAD.WIDE.U32 R4, R7, 0x4, R4 ;  /* 0x0000000407047825 */ /* 0x004fcc00078e0004 */
[----:B------:R0:W2:Y:S01]  /*0080*/  LDG.E R4, desc[UR4][R4.64] ;  /* 0x0000000404047981 */ /* 0x0000a2000c1e1900 */
[----:B------:R-:W-:Y:S01]  /*0090*/  HFMA2 R8, -RZ, RZ, 1.6015625, 24.28125 ;  /* 0x3e684e12ff087431 */ /* 0x000fe200000001ff */
[----:B------:R-:W-:Y:S01]  /*00a0*/  MOV R12, 0x3f17acc9 ;  /* 0x3f17acc9000c7802 */ /* 0x000fe20000000f00 */
[C---:B---3--:R-:W-:Y:S01]  /*00b0*/  FADD R6, R3.reuse, R3 ;  /* 0x0000000303067221 */ /* 0x048fe20000000000 */
[----:B------:R-:W1:Y:S08]  /*00c0*/  FRND.TRUNC R10, R3 ;  /* 0x00000003000a7307 */ /* 0x000e70000020d000 */
[----:B------:R-:W3:Y:S01]  /*00d0*/  FRND R0, R6 ;  /* 0x0000000600007307 */ /* 0x000ee20000201000 */
[----:B-1----:R-:W-:-:S07]  /*00e0*/  FSETP.NEU.AND P2, PT, R3, R10, PT ;  /* 0x0000000a0300720b */ /* 0x002fce0003f4d000 */
[----:B------:R-:W1:Y:S01]  /*00f0*/  F2I.NTZ R7, R6 ;  /* 0x0000000600077305 */ /* 0x000e620000203100 */
[----:B---3--:R-:W-:-:S04]  /*0100*/  FFMA R0, R0, -0.5, R3 ;  /* 0xbf00000000007823 */ /* 0x008fc80000000003 */
[----:B------:R-:W-:Y:S01]  /*0110*/  FMUL R9, R0, R0 ;  /* 0x0000000000097220 */ /* 0x000fe20000400000 */
[----:B-1----:R-:W-:-:S03]  /*0120*/  LOP3.LUT R2, R7, 0x1, RZ, 0xc0, !PT ;  /* 0x0000000107027812 */ /* 0x002fc600078ec0ff */
[----:B------:R-:W-:Y:S01]  /*0130*/  FFMA R8, R9, R8, -1.334560394287109375 ;  /* 0xbfaad2e009087423 */ /* 0x000fe20000000008 */
[----:B------:R-:W-:Y:S01]  /*0140*/  LOP3.LUT P1, RZ, R7, 0x2, RZ, 0xc0, !PT ;  /* 0x0000000207ff7812 */ /* 0x000fe2000782c0ff */
[----:B0-----:R-:W-:Y:S01]  /*0150*/  FFMA R5, R0, R9, RZ ;  /* 0x0000000900057223 */ /* 0x001fe200000000ff */
[----:B------:R-:W-:Y:S01]  /*0160*/  ISETP.NE.U32.AND P0, PT, R2, 0x1, PT ;  /* 0x000000010200780c */ /* 0x000fe20003f05070 */
[C---:B------:R-:W-:Y:S01]  /*0170*/  FFMA R2, R9.reuse, -R12, 2.550144195556640625 ;  /* 0x4023359009027423 */ /* 0x040fe2000000080c */
[----:B------:R-:W-:-:S03]  /*0180*/  FFMA R8, R9, R8, 4.0586924552917480469 ;  /* 0x4081e0cf09087423 */ /* 0x000fc60000000008 */
[C---:B------:R-:W-:Y:S01]  /*0190*/  FFMA R2, R9.reuse, R2, -5.1677198410034179688 ;  /* 0xc0a55df609027423 */ /* 0x040fe20000000002 */
[----:B------:R-:W-:-:S03]  /*01a0*/  FFMA R8, R9, R8, -4.9348020553588867188 ;  /* 0xc09de9e609087423 */ /* 0x000fc60000000008 */
[----:B------:R-:W-:Y:S01]  /*01b0*/  FFMA R5, R2, R5, RZ ;  /* 0x0000000502057223 */ /* 0x000fe200000000ff */
[----:B------:R-:W-:-:S03]  /*01c0*/  FFMA R9, R9, R8, 1 ;  /* 0x3f80000009097423 */ /* 0x000fc60000000008 */
[----:B------:R-:W-:-:S04]  /*01d0*/  @P0 FFMA R9, R0, 3.1415927410125732422, R5 ;  /* 0x40490fdb00090823 */ /* 0x000fc80000000005 */
[----:B------:R-:W-:Y:S01]  /*01e0*/  @P1 FADD R9, RZ, -R9 ;  /* 0x80000009ff091221 */ /* 0x000fe20000000000 */
[----:B------:R-:W-:-:S05]  /*01f0*/  @!P2 FMUL R9, RZ, R3 ;  /* 0x00000003ff09a220 */ /* 0x000fca0000400000 */
[----:B--2---:R-:W-:-:S13]  /*0200*/  FSETP.GTU.AND P0, PT, R4, R9, PT ;  /* 0x000000090400720b */ /* 0x004fda0003f0c000 */
[----:B------:R-:W-:Y:S05]  /*0210*/  @P0 EXIT ;  /* 0x000000000000094d */ /* 0x000fea0003800000 */
[----:B------:R-:W0:Y:S01]  /*0220*/  S2R R0, SR_LANEID ;  /* 0x0000000000007919 */ /* 0x000e220000000000 */
[----:B------:R-:W1:Y:S01]  /*0230*/  LDC.64 R2, c[0x0][0x390] ;  /* 0x0000e400ff027b82 */ /* 0x000e620000000a00 */
[----:B------:R-:W-:Y:S02]  /*0240*/  VOTEU.ANY UR6, UPT, PT ;  /* 0x0000000000067886 */ /* 0x000fe400038e0100 */
[----:B------:R-:W-:Y:S02]  /*0250*/  UFLO.U32 UR7, UR6 ;  /* 0x00000006000772bd */ /* 0x000fe400080e0000 */
[----:B------:R-:W1:Y:S04]  /*0260*/  POPC R5, UR6 ;  /* 0x0000000600057d09 */ /* 0x000e680008000000 */
[----:B0-----:R-:W-:-:S13]  /*0270*/  ISETP.EQ.U32.AND P0, PT, R0, UR7, PT ;  /* 0x0000000700007c0c */ /* 0x001fda000bf02070 */
[----:B-1----:R-:W-:Y:S01]  /*0280*/  @P0 REDG.E.ADD.STRONG.GPU desc[UR4][R2.64], R5 ;  /* 0x000000050200098e */ /* 0x002fe2000c12e104 */
[----:B------:R-:W-:Y:S05]  /*0290*/  EXIT ;  /* 0x000000000000794d */ /* 0x000fea0003800000 */
.L_x_0:
[----:B------:R-:W-:-:S00]  /*02a0*/  BRA `(.L_x_0) ;  /* 0xfffffffc00fc7947 */ /* 0x000fc0000383ffff */
[----:B------:R-:W-:-:S00]  /*02b0*/  NOP ;  /* 0x0000000000007918 */ /* 0x000fc00000000000 */
        /* <DEDUP_REMOVED lines=12> */
.L_x_1:


//--------------------- .nv.global.init           --------------------------
	.section	.nv.global.init,"aw",@progbits
	.align	4
.nv.global.init:
	.type		mrg32k3aM1SubSeq,@object
	.size		mrg32k3aM1SubSeq,(mrg32k3aM2SubSeq - mrg32k3aM1SubSeq)
mrg32k3aM1SubSeq:
        /*0000*/ 	.byte	0x0b, 0xcc, 0xee, 0x04, 0x73, 0x29, 0x8b, 0x6f, 0xf6, 0x53, 0x03, 0xf6, 0x23, 0xf6, 0xea, 0xda
        /* <DEDUP_REMOVED lines=125> */
	.type		mrg32k3aM2SubSeq,@object
	.size		mrg32k3aM2SubSeq,(mrg32k3aM1 - mrg32k3aM2SubSeq)
mrg32k3aM2SubSeq:
        /* <DEDUP_REMOVED lines=126> */
	.type		mrg32k3aM1,@object
	.size		mrg32k3aM1,(mrg32k3aM1Seq - mrg32k3aM1)
mrg32k3aM1:
        /* <DEDUP_REMOVED lines=144> */
	.type		mrg32k3aM1Seq,@object
	.size		mrg32k3aM1Seq,(mrg32k3aM2 - mrg32k3aM1Seq)
mrg32k3aM1Seq:
        /* <DEDUP_REMOVED lines=144> */
	.type		mrg32k3aM2,@object
	.size		mrg32k3aM2,(mrg32k3aM2Seq - mrg32k3aM2)
mrg32k3aM2:
        /* <DEDUP_REMOVED lines=144> */
	.type		mrg32k3aM2Seq,@object
	.size		mrg32k3aM2Seq,(precalc_xorwow_matrix - mrg32k3aM2Seq)
mrg32k3aM2Seq:
        /* <DEDUP_REMOVED lines=144> */
	.type		precalc_xorwow_matrix,@object
	.size		precalc_xorwow_matrix,(precalc_xorwow_offset_matrix - precalc_xorwow_matrix)
precalc_xorwow_matrix:
        /* <DEDUP_REMOVED lines=6400> */
	.type		precalc_xorwow_offset_matrix,@object
	.size		precalc_xorwow_offset_matrix,(.L_1 - precalc_xorwow_offset_matrix)
precalc_xorwow_offset_matrix:
        /* <DEDUP_REMOVED lines=6400> */
.L_1:


//--------------------- .nv.shared.reserved.0     --------------------------
	.section	.nv.shared.reserved.0,"aw",@nobits
	.weak		__nv_reservedSMEM_offset_0_alias
	.size		__nv_reservedSMEM_offset_0_alias, 0, 64
	.other		__nv_reservedSMEM_offset_0_alias,@"STO_CUDA_RESERVED_SHARED STV_DEFAULT"
__nv_reservedSMEM_offset_0_alias:
	.zero		0
	.zero		64


//--------------------- .nv.constant0._Z4montPfS_Pi --------------------------
	.section	.nv.constant0._Z4montPfS_Pi,"a",@progbits
	.sectionflags	@""
	.align	4
.nv.constant0._Z4montPfS_Pi:
	.zero		920


//--------------------- SYMBOLS --------------------------

	.type		.nv.reservedSmem.offset0,@object
	.size		.nv.reservedSmem.offset0,0x4
